//
// Generated by NVIDIA NVVM Compiler
//
// Compiler Build ID: CL-36424714
// Cuda compilation tools, release 13.0, V13.0.88
// Based on NVVM 20.0.0
//

.version 9.0
.target sm_100
.address_size 64

	// .globl	_Z10max_kernelPfS_i
// _ZZ10max_kernelPfS_iE5s_mem has been demoted

.visible .entry _Z10max_kernelPfS_i(
	.param .u64 .ptr .align 1 _Z10max_kernelPfS_i_param_0,
	.param .u64 .ptr .align 1 _Z10max_kernelPfS_i_param_1,
	.param .u32 _Z10max_kernelPfS_i_param_2
)
{
	.reg .pred 	%p<19>;
	.reg .b32 	%r<47>;
	.reg .b32 	%f<35>;
	.reg .b64 	%rd<7>;
	// demoted variable
	.shared .align 4 .b8 _ZZ10max_kernelPfS_iE5s_mem[128];
	ld.param.u64 	%rd2, [_Z10max_kernelPfS_i_param_0];
	ld.param.u64 	%rd3, [_Z10max_kernelPfS_i_param_1];
	ld.param.u32 	%r12, [_Z10max_kernelPfS_i_param_2];
	cvta.to.global.u64 	%rd1, %rd3;
	mov.u32 	%r1, %ntid.x;
	mov.u32 	%r13, %ctaid.x;
	mov.u32 	%r2, %tid.x;
	mad.lo.s32 	%r3, %r1, %r13, %r2;
	and.b32  	%r4, %r2, 31;
	setp.ge.s32 	%p1, %r3, %r12;
	mov.f32 	%f33, 0fFF7FFFFF;
	@%p1 bra 	$L__BB0_2;
	cvta.to.global.u64 	%rd4, %rd2;
	mul.wide.s32 	%rd5, %r3, 4;
	add.s64 	%rd6, %rd4, %rd5;
	ld.global.f32 	%f33, [%rd6];
$L__BB0_2:
	mov.b32 	%r14, %f33;
	shfl.sync.down.b32	%r15|%p2, %r14, 32, 31, -1;
	mov.b32 	%f8, %r15;
	max.f32 	%f9, %f33, %f8;
	mov.b32 	%r16, %f9;
	shfl.sync.down.b32	%r17|%p3, %r16, 16, 31, -1;
	mov.b32 	%f10, %r17;
	max.f32 	%f11, %f9, %f10;
	mov.b32 	%r18, %f11;
	shfl.sync.down.b32	%r19|%p4, %r18, 8, 31, -1;
	mov.b32 	%f12, %r19;
	max.f32 	%f13, %f11, %f12;
	mov.b32 	%r20, %f13;
	shfl.sync.down.b32	%r21|%p5, %r20, 4, 31, -1;
	mov.b32 	%f14, %r21;
	max.f32 	%f15, %f13, %f14;
	mov.b32 	%r22, %f15;
	shfl.sync.down.b32	%r23|%p6, %r22, 2, 31, -1;
	mov.b32 	%f16, %r23;
	max.f32 	%f17, %f15, %f16;
	mov.b32 	%r24, %f17;
	shfl.sync.down.b32	%r25|%p7, %r24, 1, 31, -1;
	mov.b32 	%f18, %r25;
	max.f32 	%f3, %f17, %f18;
	setp.ne.s32 	%p8, %r4, 0;
	@%p8 bra 	$L__BB0_5;
	shr.u32 	%r26, %r2, 3;
	and.b32  	%r27, %r26, 124;
	mov.u32 	%r28, _ZZ10max_kernelPfS_iE5s_mem;
	add.s32 	%r5, %r28, %r27;
	ld.shared.u32 	%r45, [%r5];
$L__BB0_4:
	mov.b32 	%f19, %r45;
	max.f32 	%f20, %f3, %f19;
	mov.b32 	%r29, %f20;
	atom.relaxed.shared.cas.b32 	%r8, [%r5], %r45, %r29;
	setp.ne.s32 	%p9, %r45, %r8;
	mov.u32 	%r45, %r8;
	@%p9 bra 	$L__BB0_4;
$L__BB0_5:
	bar.sync 	0;
	setp.gt.u32 	%p10, %r2, 31;
	@%p10 bra 	$L__BB0_11;
	shr.u32 	%r30, %r1, 5;
	setp.ge.u32 	%p11, %r4, %r30;
	mov.f32 	%f34, 0fFF7FFFFF;
	@%p11 bra 	$L__BB0_8;
	shl.b32 	%r31, %r4, 2;
	mov.u32 	%r32, _ZZ10max_kernelPfS_iE5s_mem;
	add.s32 	%r33, %r32, %r31;
	ld.shared.f32 	%f34, [%r33];
$L__BB0_8:
	setp.ne.s32 	%p12, %r4, 0;
	mov.b32 	%r34, %f34;
	shfl.sync.down.b32	%r35|%p13, %r34, 16, 31, -1;
	mov.b32 	%f22, %r35;
	max.f32 	%f23, %f34, %f22;
	mov.b32 	%r36, %f23;
	shfl.sync.down.b32	%r37|%p14, %r36, 8, 31, -1;
	mov.b32 	%f24, %r37;
	max.f32 	%f25, %f23, %f24;
	mov.b32 	%r38, %f25;
	shfl.sync.down.b32	%r39|%p15, %r38, 4, 31, -1;
	mov.b32 	%f26, %r39;
	max.f32 	%f27, %f25, %f26;
	mov.b32 	%r40, %f27;
	shfl.sync.down.b32	%r41|%p16, %r40, 2, 31, -1;
	mov.b32 	%f28, %r41;
	max.f32 	%f29, %f27, %f28;
	mov.b32 	%r42, %f29;
	shfl.sync.down.b32	%r43|%p17, %r42, 1, 31, -1;
	mov.b32 	%f30, %r43;
	max.f32 	%f6, %f29, %f30;
	@%p12 bra 	$L__BB0_11;
	ld.global.u32 	%r46, [%rd1];
$L__BB0_10:
	mov.b32 	%f31, %r46;
	max.f32 	%f32, %f6, %f31;
	mov.b32 	%r44, %f32;
	atom.relaxed.global.cas.b32 	%r11, [%rd1], %r46, %r44;
	setp.ne.s32 	%p18, %r46, %r11;
	mov.u32 	%r46, %r11;
	@%p18 bra 	$L__BB0_10;
$L__BB0_11:
	ret;

}


// ===== COMPILED SASS (sm_100) =====

	.target	sm_100

	.elftype	@"ET_EXEC"


//--------------------- .note.nv.tkinfo           --------------------------
	.section	.note.nv.tkinfo,"",@"SHT_NOTE"
	.sectionflags	@"SHF_NOTE_NV_TKINFO"
	.tkinfo
        /*0018*/ 	.word	0x00000002
        /*0030*/ 	.string	""
        /*0030*/ 	.string	"ptxas"
        /*0030*/ 	.string	"Cuda compilation tools, release 13.0, V13.0.88"
        /*0030*/ 	.string	"Build cuda_13.0.r13.0/compiler.36424714_0"
        /*0030*/ 	.string	"-arch sm_100 -m 64 "



//--------------------- .note.nv.cuinfo           --------------------------
	.section	.note.nv.cuinfo,"",@"SHT_NOTE"
	.sectionflags	@"SHF_NOTE_NV_CUINFO"
        /*0018*/ 	.short	0x0002
        /*001a*/ 	.short	0x0064
        /*001c*/ 	.short	0x0082
	.zero		2


//--------------------- .nv.info                  --------------------------
	.section	.nv.info,"",@"SHT_CUDA_INFO"
	.align	4


	//----- nvinfo : EIATTR_REGCOUNT
	.align		4
        /*0000*/ 	.byte	0x04, 0x2f
        /*0002*/ 	.short	(.L_1 - .L_0)
	.align		4
.L_0:
        /*0004*/ 	.word	index@(_Z10max_kernelPfS_i)
        /*0008*/ 	.word	0x0000000d


	//----- nvinfo : EIATTR_FRAME_SIZE
	.align		4
.L_1:
        /*000c*/ 	.byte	0x04, 0x11
        /*000e*/ 	.short	(.L_3 - .L_2)
	.align		4
.L_2:
        /*0010*/ 	.word	index@(_Z10max_kernelPfS_i)
        /*0014*/ 	.word	0x00000000


	//----- nvinfo : EIATTR_MIN_STACK_SIZE
	.align		4
.L_3:
        /*0018*/ 	.byte	0x04, 0x12
        /*001a*/ 	.short	(.L_5 - .L_4)
	.align		4
.L_4:
        /*001c*/ 	.word	index@(_Z10max_kernelPfS_i)
        /*0020*/ 	.word	0x00000000
.L_5:


//--------------------- .nv.compat                --------------------------
	.section	.nv.compat,"",@"SHT_CUDA_COMPAT_INFO"
	.align	4
        /*0000*/ 	.byte	0x02, 0x09, 0x00, 0x00, 0x02, 0x02, 0x01, 0x00, 0x02, 0x05, 0x05, 0x00, 0x03, 0x07, 0x01, 0x01
        /*0010*/ 	.byte	0x02, 0x03, 0x00, 0x00, 0x02, 0x06, 0x01, 0x00, 0x04, 0x0b, 0x08, 0x00, 0x09, 0x00, 0x00, 0x00
        /*0020*/ 	.byte	0x00, 0x00, 0x00, 0x00


//--------------------- .nv.info._Z10max_kernelPfS_i --------------------------
	.section	.nv.info._Z10max_kernelPfS_i,"",@"SHT_CUDA_INFO"
	.sectionflags	@""
	.align	4


	//----- nvinfo : EIATTR_CUDA_API_VERSION
	.align		4
        /*0000*/ 	.byte	0x04, 0x37
        /*0002*/ 	.short	(.L_7 - .L_6)
.L_6:
        /*0004*/ 	.word	0x00000082


	//----- nvinfo : EIATTR_KPARAM_INFO
	.align		4
.L_7:
        /*0008*/ 	.byte	0x04, 0x17
        /*000a*/ 	.short	(.L_9 - .L_8)
.L_8:
        /*000c*/ 	.word	0x00000000
        /*0010*/ 	.short	0x0002
        /*0012*/ 	.short	0x0010
        /*0014*/ 	.byte	0x00, 0xf0, 0x11, 0x00


	//----- nvinfo : EIATTR_KPARAM_INFO
	.align		4
.L_9:
        /*0018*/ 	.byte	0x04, 0x17
        /*001a*/ 	.short	(.L_11 - .L_10)
.L_10:
        /*001c*/ 	.word	0x00000000
        /*0020*/ 	.short	0x0001
        /*0022*/ 	.short	0x0008
        /*0024*/ 	.byte	0x00, 0xf5, 0x21, 0x00


	//----- nvinfo : EIATTR_KPARAM_INFO
	.align		4
.L_11:
        /*0028*/ 	.byte	0x04, 0x17
        /*002a*/ 	.short	(.L_13 - .L_12)
.L_12:
        /*002c*/ 	.word	0x00000000
        /*0030*/ 	.short	0x0000
        /*0032*/ 	.short	0x0000
        /*0034*/ 	.byte	0x00, 0xf5, 0x21, 0x00


	//----- nvinfo : EIATTR_SPARSE_MMA_MASK
	.align		4
.L_13:
        /*0038*/ 	.byte	0x03, 0x50
        /*003a*/ 	.short	0x0000


	//----- nvinfo : EIATTR_MAXREG_COUNT
	.align		4
        /*003c*/ 	.byte	0x03, 0x1b
        /*003e*/ 	.short	0x00ff


	//----- nvinfo : EIATTR_NUM_BARRIERS
	.align		4
        /*0040*/ 	.byte	0x02, 0x4c
        /*0042*/ 	.byte	0x01
	.zero		1


	//----- nvinfo : EIATTR_MERCURY_ISA_VERSION
	.align		4
        /*0044*/ 	.byte	0x03, 0x5f
        /*0046*/ 	.short	0x0101


	//----- nvinfo : EIATTR_COOP_GROUP_MASK_REGIDS
	.align		4
        /*0048*/ 	.byte	0x04, 0x29
        /*004a*/ 	.short	(.L_15 - .L_14)


	//   ....[0]....
.L_14:
        /*004c*/ 	.word	0xffffffff


	//   ....[1]....
        /*0050*/ 	.word	0xffffffff


	//   ....[2]....
        /*0054*/ 	.word	0xffffffff


	//   ....[3]....
        /*0058*/ 	.word	0xffffffff


	//   ....[4]....
        /*005c*/ 	.word	0xffffffff


	//   ....[5]....
        /*0060*/ 	.word	0xffffffff


	//   ....[6]....
        /*0064*/ 	.word	0xffffffff


	//   ....[7]....
        /*0068*/ 	.word	0xffffffff


	//   ....[8]....
        /*006c*/ 	.word	0xffffffff


	//   ....[9]....
        /*0070*/ 	.word	0xffffffff


	//   ....[10]....
        /*0074*/ 	.word	0xffffffff


	//----- nvinfo : EIATTR_COOP_GROUP_INSTR_OFFSETS
	.align		4
.L_15:
        /*0078*/ 	.byte	0x04, 0x28
        /*007a*/ 	.short	(.L_17 - .L_16)


	//   ....[0]....
.L_16:
        /*007c*/ 	.word	0x00000100


	//   ....[1]....
        /*0080*/ 	.word	0x00000130


	//   ....[2]....
        /*0084*/ 	.word	0x00000150


	//   ....[3]....
        /*0088*/ 	.word	0x00000170


	//   ....[4]....
        /*008c*/ 	.word	0x000001a0


	//   ....[5]....
        /*0090*/ 	.word	0x000001d0


	//   ....[6]....
        /*0094*/ 	.word	0x00000380


	//   ....[7]....
        /*0098*/ 	.word	0x000003a0


	//   ....[8]....
        /*009c*/ 	.word	0x000003c0


	//   ....[9]....
        /*00a0*/ 	.word	0x000003e0


	//   ....[10]....
        /*00a4*/ 	.word	0x00000400


	//----- nvinfo : EIATTR_VRC_CTA_INIT_COUNT
	.align		4
.L_17:
        /*00a8*/ 	.byte	0x02, 0x4a
	.zero		1
	.zero		1


	//----- nvinfo : EIATTR_EXIT_INSTR_OFFSETS
	.align		4
        /*00ac*/ 	.byte	0x04, 0x1c
        /*00ae*/ 	.short	(.L_19 - .L_18)


	//   ....[0]....
.L_18:
        /*00b0*/ 	.word	0x000002f0


	//   ....[1]....
        /*00b4*/ 	.word	0x00000410


	//   ....[2]....
        /*00b8*/ 	.word	0x000004b0


	//----- nvinfo : EIATTR_CRS_STACK_SIZE
	.align		4
.L_19:
        /*00bc*/ 	.byte	0x04, 0x1e
        /*00be*/ 	.short	(.L_21 - .L_20)
.L_20:
        /*00c0*/ 	.word	0x00000000


	//----- nvinfo : EIATTR_CBANK_PARAM_SIZE
	.align		4
.L_21:
        /*00c4*/ 	.byte	0x03, 0x19
        /*00c6*/ 	.short	0x0014


	//----- nvinfo : EIATTR_PARAM_CBANK
	.align		4
        /*00c8*/ 	.byte	0x04, 0x0a
        /*00ca*/ 	.short	(.L_23 - .L_22)
	.align		4
.L_22:
        /*00cc*/ 	.word	index@(.nv.constant0._Z10max_kernelPfS_i)
        /*00d0*/ 	.short	0x0380
        /*00d2*/ 	.short	0x0014


	//----- nvinfo : EIATTR_SW_WAR
	.align		4
.L_23:
        /*00d4*/ 	.byte	0x04, 0x36
        /*00d6*/ 	.short	(.L_25 - .L_24)
.L_24:
        /*00d8*/ 	.word	0x00000008
.L_25:


//--------------------- .nv.callgraph             --------------------------
	.section	.nv.callgraph,"",@"SHT_CUDA_CALLGRAPH"
	.align	4
	.sectionentsize	8
	.align		4
        /*0000*/ 	.word	0x00000000
	.align		4
        /*0004*/ 	.word	0xffffffff
	.align		4
        /*0008*/ 	.word	0x00000000
	.align		4
        /*000c*/ 	.word	0xfffffffe
	.align		4
        /*0010*/ 	.word	0x00000000
	.align		4
        /*0014*/ 	.word	0xfffffffd
	.align		4
        /*0018*/ 	.word	0x00000000
	.align		4
        /*001c*/ 	.word	0xfffffffc


//--------------------- .text._Z10max_kernelPfS_i --------------------------
	.section	.text._Z10max_kernelPfS_i,"ax",@progbits
	.align	128
        .global         _Z10max_kernelPfS_i
        .type           _Z10max_kernelPfS_i,@function
        .size           _Z10max_kernelPfS_i,(.L_x_6 - _Z10max_kernelPfS_i)
        .other          _Z10max_kernelPfS_i,@"STO_CUDA_ENTRY STV_DEFAULT"
_Z10max_kernelPfS_i:
.text._Z10max_kernelPfS_i:
[----:B------:R-:W-:Y:S01]  /*0000*/  LDC R1, c[0x0][0x37c] ;  /* 0x0000df00ff017b82 */ /* 0x000fe20000000800 */
[----:B------:R-:W0:Y:S01]  /*0010*/  S2R R5, SR_CTAID.X ;  /* 0x0000000000057919 */ /* 0x000e220000002500 */
[----:B------:R-:W0:Y:S01]  /*0020*/  LDCU UR8, c[0x0][0x360] ;  /* 0x00006c00ff0877ac */ /* 0x000e220008000800 */
[----:B------:R-:W-:Y:S01]  /*0030*/  BSSY.RECONVERGENT B0, `(.L_x_0) ;  /* 0x000000c000007945 */ /* 0x000fe20003800200 */
[----:B------:R-:W-:Y:S01]  /*0040*/  IMAD.MOV.U32 R9, RZ, RZ, 0x20 ;  /* 0x00000020ff097424 */ /* 0x000fe200078e00ff */
[----:B------:R-:W0:Y:S01]  /*0050*/  S2R R10, SR_TID.X ;  /* 0x00000000000a7919 */ /* 0x000e220000002100 */
[----:B------:R-:W1:Y:S01]  /*0060*/  LDCU UR4, c[0x0][0x390] ;  /* 0x00007200ff0477ac */ /* 0x000e620008000800 */
[----:B------:R-:W-:Y:S01]  /*0070*/  IMAD.MOV.U32 R2, RZ, RZ, -0x800001 ;  /* 0xff7fffffff027424 */ /* 0x000fe200078e00ff */
[----:B------:R-:W2:Y:S01]  /*0080*/  LDCU.64 UR6, c[0x0][0x358] ;  /* 0x00006b00ff0677ac */ /* 0x000ea20008000a00 */
[----:B0-----:R-:W-:-:S05]  /*0090*/  IMAD R5, R5, UR8, R10 ;  /* 0x0000000805057c24 */ /* 0x001fca000f8e020a */
[----:B-1----:R-:W-:-:S13]  /*00a0*/  ISETP.GE.AND P0, PT, R5, UR4, PT ;  /* 0x0000000405007c0c */ /* 0x002fda000bf06270 */
[----:B--2---:R-:W-:Y:S05]  /*00b0*/  @P0 BRA `(.L_x_1) ;  /* 0x00000000000c0947 */ /* 0x004fea0003800000 */
[----:B------:R-:W0:Y:S02]  /*00c0*/  LDC.64 R2, c[0x0][0x380] ;  /* 0x0000e000ff027b82 */ /* 0x000e240000000a00 */
[----:B0-----:R-:W-:-:S06]  /*00d0*/  IMAD.WIDE R2, R5, 0x4, R2 ;  /* 0x0000000405027825 */ /* 0x001fcc00078e0202 */
[----:B------:R0:W5:Y:S02]  /*00e0*/  LDG.E R2, desc[UR6][R2.64] ;  /* 0x0000000602027981 */ /* 0x000164000c1e1900 */
.L_x_1:
[----:B------:R-:W-:Y:S05]  /*00f0*/  BSYNC.RECONVERGENT B0 ;  /* 0x0000000000007941 */ /* 0x000fea0003800200 */
.L_x_0:
[----:B0----5:R-:W0:Y:S01]  /*0100*/  SHFL.DOWN PT, R3, R2, R9, 0x1f ;  /* 0x08001f0902037589 */ /* 0x021e2200000e0000 */
[----:B------:R-:W-:Y:S02]  /*0110*/  ISETP.GT.U32.AND P2, PT, R10, 0x1f, PT ;  /* 0x0000001f0a00780c */ /* 0x000fe40003f44070 */
[----:B0-----:R-:W-:-:S05]  /*0120*/  FMNMX R3, R3, R2, !PT ;  /* 0x0000000203037209 */ /* 0x001fca0007800000 */
[----:B------:R-:W0:Y:S02]  /*0130*/  SHFL.DOWN PT, R0, R3, 0x10, 0x1f ;  /* 0x0a001f0003007f89 */ /* 0x000e2400000e0000 */
[----:B0-----:R-:W-:-:S05]  /*0140*/  FMNMX R4, R3, R0, !PT ;  /* 0x0000000003047209 */ /* 0x001fca0007800000 */
[----:B------:R-:W0:Y:S02]  /*0150*/  SHFL.DOWN PT, R5, R4, 0x8, 0x1f ;  /* 0x09001f0004057f89 */ /* 0x000e2400000e0000 */
[----:B0-----:R-:W-:-:S05]  /*0160*/  FMNMX R5, R4, R5, !PT ;  /* 0x0000000504057209 */ /* 0x001fca0007800000 */
[----:B------:R-:W0:Y:S02]  /*0170*/  SHFL.DOWN PT, R0, R5, 0x4, 0x1f ;  /* 0x08801f0005007f89 */ /* 0x000e2400000e0000 */
[----:B0-----:R-:W-:Y:S02]  /*0180*/  FMNMX R6, R5, R0, !PT ;  /* 0x0000000005067209 */ /* 0x001fe40007800000 */
[----:B------:R-:W-:-:S03]  /*0190*/  LOP3.LUT R0, R10, 0x1f, RZ, 0xc0, !PT ;  /* 0x0000001f0a007812 */ /* 0x000fc600078ec0ff */
[----:B------:R-:W0:Y:S01]  /*01a0*/  SHFL.DOWN PT, R7, R6, 0x2, 0x1f ;  /* 0x08401f0006077f89 */ /* 0x000e2200000e0000 */
[----:B------:R-:W-:Y:S02]  /*01b0*/  ISETP.NE.AND P0, PT, R0, RZ, PT ;  /* 0x000000ff0000720c */ /* 0x000fe40003f05270 */
[----:B0-----:R-:W-:-:S05]  /*01c0*/  FMNMX R7, R6, R7, !PT ;  /* 0x0000000706077209 */ /* 0x001fca0007800000 */
[----:B------:R-:W0:Y:S02]  /*01d0*/  SHFL.DOWN PT, R8, R7, 0x1, 0x1f ;  /* 0x08201f0007087f89 */ /* 0x000e2400000e0000 */
[----:B0-----:R-:W-:-:S04]  /*01e0*/  FMNMX R9, R7, R8, !PT ;  /* 0x0000000807097209 */ /* 0x001fc80007800000 */
[----:B------:R-:W-:Y:S05]  /*01f0*/  @P0 BRA `(.L_x_2) ;  /* 0x0000000000340947 */ /* 0x000fea0003800000 */
[----:B------:R-:W0:Y:S01]  /*0200*/  S2UR UR5, SR_CgaCtaId ;  /* 0x00000000000579c3 */ /* 0x000e220000008800 */
[----:B------:R-:W-:Y:S01]  /*0210*/  UMOV UR4, 0x400 ;  /* 0x0000040000047882 */ /* 0x000fe20000000000 */
[----:B------:R-:W-:-:S04]  /*0220*/  SHF.R.U32.HI R2, RZ, 0x3, R10 ;  /* 0x00000003ff027819 */ /* 0x000fc8000001160a */
[----:B------:R-:W-:Y:S01]  /*0230*/  LOP3.LUT R2, R2, 0x7c, RZ, 0xc0, !PT ;  /* 0x0000007c02027812 */ /* 0x000fe200078ec0ff */
[----:B0-----:R-:W-:-:S06]  /*0240*/  ULEA UR4, UR5, UR4, 0x18 ;  /* 0x0000000405047291 */ /* 0x001fcc000f8ec0ff */
[----:B------:R-:W-:-:S03]  /*0250*/  VIADD R3, R2, UR4 ;  /* 0x0000000402037c36 */ /* 0x000fc60008000000 */
[----:B------:R0:W1:Y:S04]  /*0260*/  LDS R4, [R2+UR4] ;  /* 0x0000000402047984 */ /* 0x0000680008000800 */
.L_x_3:
[----:B-1----:R-:W-:Y:S01]  /*0270*/  FMNMX R5, R9, R4, !PT ;  /* 0x0000000409057209 */ /* 0x002fe20007800000 */
[----:B------:R-:W-:Y:S05]  /*0280*/  YIELD ;  /* 0x0000000000007946 */ /* 0x000fea0003800000 */
[----:B------:R-:W1:Y:S02]  /*0290*/  ATOMS.CAS R5, [R3], R4, R5 ;  /* 0x000000040305738d */ /* 0x000e640000000005 */
[----:B-1----:R-:W-:Y:S01]  /*02a0*/  ISETP.NE.AND P1, PT, R4, R5, PT ;  /* 0x000000050400720c */ /* 0x002fe20003f25270 */
[----:B------:R-:W-:-:S12]  /*02b0*/  IMAD.MOV.U32 R4, RZ, RZ, R5 ;  /* 0x000000ffff047224 */ /* 0x000fd800078e0005 */
[----:B------:R-:W-:Y:S05]  /*02c0*/  @P1 BRA `(.L_x_3) ;  /* 0xfffffffc00e81947 */ /* 0x000fea000383ffff */
.L_x_2:
[----:B------:R-:W-:Y:S05]  /*02d0*/  WARPSYNC.ALL ;  /* 0x0000000000007948 */ /* 0x000fea0003800000 */
[----:B------:R-:W-:Y:S06]  /*02e0*/  BAR.SYNC.DEFER_BLOCKING 0x0 ;  /* 0x0000000000007b1d */ /* 0x000fec0000010000 */
[----:B------:R-:W-:Y:S05]  /*02f0*/  @P2 EXIT ;  /* 0x000000000000294d */ /* 0x000fea0003800000 */
[----:B------:R-:W-:-:S06]  /*0300*/  USHF.R.U32.HI UR4, URZ, 0x5, UR8 ;  /* 0x00000005ff047899 */ /* 0x000fcc0008011608 */
[----:B------:R-:W-:-:S13]  /*0310*/  ISETP.GE.U32.AND P1, PT, R0, UR4, PT ;  /* 0x0000000400007c0c */ /* 0x000fda000bf26070 */
[----:B------:R-:W1:Y:S01]  /*0320*/  @!P1 S2R R3, SR_CgaCtaId ;  /* 0x0000000000039919 */ /* 0x000e620000008800 */
[----:B0-----:R-:W-:-:S04]  /*0330*/  @!P1 MOV R2, 0x400 ;  /* 0x0000040000029802 */ /* 0x001fc80000000f00 */
[----:B-1----:R-:W-:Y:S01]  /*0340*/  @!P1 LEA R3, R3, R2, 0x18 ;  /* 0x0000000203039211 */ /* 0x002fe200078ec0ff */
[----:B------:R-:W-:-:S04]  /*0350*/  IMAD.MOV.U32 R2, RZ, RZ, -0x800001 ;  /* 0xff7fffffff027424 */ /* 0x000fc800078e00ff */
[----:B------:R-:W-:-:S05]  /*0360*/  @!P1 IMAD R0, R0, 0x4, R3 ;  /* 0x0000000400009824 */ /* 0x000fca00078e0203 */
[----:B------:R-:W0:Y:S04]  /*0370*/  @!P1 LDS R2, [R0] ;  /* 0x0000000000029984 */ /* 0x000e280000000800 */
[----:B0-----:R-:W0:Y:S02]  /*0380*/  SHFL.DOWN PT, R3, R2, 0x10, 0x1f ;  /* 0x0a001f0002037f89 */ /* 0x001e2400000e0000 */
[----:B0-----:R-:W-:-:S05]  /*0390*/  FMNMX R3, R3, R2, !PT ;  /* 0x0000000203037209 */ /* 0x001fca0007800000 */
[----:B------:R-:W0:Y:S02]  /*03a0*/  SHFL.DOWN PT, R4, R3, 0x8, 0x1f ;  /* 0x09001f0003047f89 */ /* 0x000e2400000e0000 */
[----:B0-----:R-:W-:-:S05]  /*03b0*/  FMNMX R4, R3, R4, !PT ;  /* 0x0000000403047209 */ /* 0x001fca0007800000 */
[----:B------:R-:W0:Y:S02]  /*03c0*/  SHFL.DOWN PT, R5, R4, 0x4, 0x1f ;  /* 0x08801f0004057f89 */ /* 0x000e2400000e0000 */
[----:B0-----:R-:W-:-:S05]  /*03d0*/  FMNMX R5, R4, R5, !PT ;  /* 0x0000000504057209 */ /* 0x001fca0007800000 */
[----:B------:R-:W0:Y:S02]  /*03e0*/  SHFL.DOWN PT, R6, R5, 0x2, 0x1f ;  /* 0x08401f0005067f89 */ /* 0x000e2400000e0000 */
[----:B0-----:R-:W-:-:S05]  /*03f0*/  FMNMX R6, R5, R6, !PT ;  /* 0x0000000605067209 */ /* 0x001fca0007800000 */
[----:B------:R0:W1:Y:S01]  /*0400*/  SHFL.DOWN PT, R7, R6, 0x1, 0x1f ;  /* 0x08201f0006077f89 */ /* 0x00006200000e0000 */
[----:B------:R-:W-:Y:S05]  /*0410*/  @P0 EXIT ;  /* 0x000000000000094d */ /* 0x000fea0003800000 */
[----:B------:R-:W2:Y:S02]  /*0420*/  LDC.64 R2, c[0x0][0x388] ;  /* 0x0000e200ff027b82 */ /* 0x000ea40000000a00 */
[----:B--2---:R2:W5:Y:S01]  /*0430*/  LDG.E R4, desc[UR6][R2.64] ;  /* 0x0000000602047981 */ /* 0x004562000c1e1900 */
[----:B-1----:R-:W-:-:S07]  /*0440*/  FMNMX R7, R6, R7, !PT ;  /* 0x0000000706077209 */ /* 0x002fce0007800000 */
.L_x_4:
[----:B-----5:R-:W-:Y:S01]  /*0450*/  FMNMX R5, R7, R4, !PT ;  /* 0x0000000407057209 */ /* 0x020fe20007800000 */
[----:B------:R-:W-:Y:S05]  /*0460*/  YIELD ;  /* 0x0000000000007946 */ /* 0x000fea0003800000 */
[----:B------:R-:W3:Y:S02]  /*0470*/  ATOMG.E.CAS.STRONG.GPU PT, R5, [R2], R4, R5 ;  /* 0x00000004020573a9 */ /* 0x000ee400001ee105 */
[----:B---3--:R-:W-:Y:S01]  /*0480*/  ISETP.NE.AND P0, PT, R4, R5, PT ;  /* 0x000000050400720c */ /* 0x008fe20003f05270 */
[----:B------:R-:W-:-:S12]  /*0490*/  IMAD.MOV.U32 R4, RZ, RZ, R5 ;  /* 0x000000ffff047224 */ /* 0x000fd800078e0005 */
[----:B------:R-:W-:Y:S05]  /*04a0*/  @P0 BRA `(.L_x_4) ;  /* 0xfffffffc00e80947 */ /* 0x000fea000383ffff */
[----:B------:R-:W-:Y:S05]  /*04b0*/  EXIT ;  /* 0x000000000000794d */ /* 0x000fea0003800000 */
.L_x_5:
[----:B------:R-:W-:-:S00]  /*04c0*/  BRA `(.L_x_5) ;  /* 0xfffffffc00fc7947 */ /* 0x000fc0000383ffff */
[----:B------:R-:W-:-:S00]  /*04d0*/  NOP ;  /* 0x0000000000007918 */ /* 0x000fc00000000000 */
        /* <DEDUP_REMOVED lines=10> */
.L_x_6:


//--------------------- .nv.shared._Z10max_kernelPfS_i --------------------------
	.section	.nv.shared._Z10max_kernelPfS_i,"aw",@nobits
	.sectionflags	@""
	.align	4
.nv.shared._Z10max_kernelPfS_i:
	.zero		1152


//--------------------- .nv.shared.reserved.0     --------------------------
	.section	.nv.shared.reserved.0,"aw",@nobits
	.weak		__nv_reservedSMEM_offset_0_alias
	.size		__nv_reservedSMEM_offset_0_alias, 0, 64
	.other		__nv_reservedSMEM_offset_0_alias,@"STO_CUDA_RESERVED_SHARED STV_DEFAULT"
__nv_reservedSMEM_offset_0_alias:
	.zero		0
	.zero		64


//--------------------- .nv.constant0._Z10max_kernelPfS_i --------------------------
	.section	.nv.constant0._Z10max_kernelPfS_i,"a",@progbits
	.sectionflags	@""
	.align	4
.nv.constant0._Z10max_kernelPfS_i:
	.zero		916


//--------------------- SYMBOLS --------------------------

	.type		.nv.reservedSmem.offset0,@object
	.size		.nv.reservedSmem.offset0,0x4
	.type		.nv.reservedSmem.cap,@object
	.size		.nv.reservedSmem.cap,0x4
